//
// Generated by NVIDIA NVVM Compiler
//
// Compiler Build ID: CL-36424714
// Cuda compilation tools, release 13.0, V13.0.88
// Based on NVVM 20.0.0
//

.version 9.0
.target sm_100
.address_size 64

	// .globl	_Z16calculateFractalPhjjj

.visible .entry _Z16calculateFractalPhjjj(
	.param .u64 .ptr .align 1 _Z16calculateFractalPhjjj_param_0,
	.param .u32 _Z16calculateFractalPhjjj_param_1,
	.param .u32 _Z16calculateFractalPhjjj_param_2,
	.param .u32 _Z16calculateFractalPhjjj_param_3
)
{
	.reg .pred 	%p<2>;
	.reg .b16 	%rs<2>;
	.reg .b32 	%r<9>;
	.reg .b64 	%rd<5>;

	ld.param.u64 	%rd1, [_Z16calculateFractalPhjjj_param_0];
	ld.param.u32 	%r2, [_Z16calculateFractalPhjjj_param_1];
	ld.param.u32 	%r3, [_Z16calculateFractalPhjjj_param_2];
	mov.u32 	%r4, %tid.x;
	mov.u32 	%r5, %ntid.x;
	mov.u32 	%r6, %ctaid.x;
	mad.lo.s32 	%r1, %r5, %r6, %r4;
	mul.lo.s32 	%r7, %r3, %r2;
	setp.ge.u32 	%p1, %r1, %r7;
	@%p1 bra 	$L__BB0_2;
	cvta.to.global.u64 	%rd2, %rd1;
	mul.lo.s32 	%r8, %r1, 3;
	cvt.s64.s32 	%rd3, %r8;
	add.s64 	%rd4, %rd2, %rd3;
	mov.b16 	%rs1, 0;
	st.global.u8 	[%rd4], %rs1;
	st.global.u8 	[%rd4+1], %rs1;
	st.global.u8 	[%rd4+2], %rs1;
$L__BB0_2:
	ret;

}


// ===== COMPILED SASS (sm_100) =====

	.target	sm_100

	.elftype	@"ET_EXEC"


//--------------------- .note.nv.tkinfo           --------------------------
	.section	.note.nv.tkinfo,"",@"SHT_NOTE"
	.sectionflags	@"SHF_NOTE_NV_TKINFO"
	.tkinfo
        /*0018*/ 	.word	0x00000002
        /*0030*/ 	.string	""
        /*0030*/ 	.string	"ptxas"
        /*0030*/ 	.string	"Cuda compilation tools, release 13.0, V13.0.88"
        /*0030*/ 	.string	"Build cuda_13.0.r13.0/compiler.36424714_0"
        /*0030*/ 	.string	"-arch sm_100 -m 64 "



//--------------------- .note.nv.cuinfo           --------------------------
	.section	.note.nv.cuinfo,"",@"SHT_NOTE"
	.sectionflags	@"SHF_NOTE_NV_CUINFO"
        /*0018*/ 	.short	0x0002
        /*001a*/ 	.short	0x0064
        /*001c*/ 	.short	0x0082
	.zero		2


//--------------------- .nv.info                  --------------------------
	.section	.nv.info,"",@"SHT_CUDA_INFO"
	.align	4


	//----- nvinfo : EIATTR_REGCOUNT
	.align		4
        /*0000*/ 	.byte	0x04, 0x2f
        /*0002*/ 	.short	(.L_1 - .L_0)
	.align		4
.L_0:
        /*0004*/ 	.word	index@(_Z16calculateFractalPhjjj)
        /*0008*/ 	.word	0x00000006


	//----- nvinfo : EIATTR_FRAME_SIZE
	.align		4
.L_1:
        /*000c*/ 	.byte	0x04, 0x11
        /*000e*/ 	.short	(.L_3 - .L_2)
	.align		4
.L_2:
        /*0010*/ 	.word	index@(_Z16calculateFractalPhjjj)
        /*0014*/ 	.word	0x00000000


	//----- nvinfo : EIATTR_MIN_STACK_SIZE
	.align		4
.L_3:
        /*0018*/ 	.byte	0x04, 0x12
        /*001a*/ 	.short	(.L_5 - .L_4)
	.align		4
.L_4:
        /*001c*/ 	.word	index@(_Z16calculateFractalPhjjj)
        /*0020*/ 	.word	0x00000000
.L_5:


//--------------------- .nv.compat                --------------------------
	.section	.nv.compat,"",@"SHT_CUDA_COMPAT_INFO"
	.align	4
        /*0000*/ 	.byte	0x02, 0x09, 0x00, 0x00, 0x02, 0x02, 0x01, 0x00, 0x02, 0x05, 0x05, 0x00, 0x03, 0x07, 0x01, 0x01
        /*0010*/ 	.byte	0x02, 0x03, 0x00, 0x00, 0x02, 0x06, 0x01, 0x00, 0x04, 0x0b, 0x08, 0x00, 0x09, 0x00, 0x00, 0x00
        /*0020*/ 	.byte	0x00, 0x00, 0x00, 0x00


//--------------------- .nv.info._Z16calculateFractalPhjjj --------------------------
	.section	.nv.info._Z16calculateFractalPhjjj,"",@"SHT_CUDA_INFO"
	.sectionflags	@""
	.align	4


	//----- nvinfo : EIATTR_CUDA_API_VERSION
	.align		4
        /*0000*/ 	.byte	0x04, 0x37
        /*0002*/ 	.short	(.L_7 - .L_6)
.L_6:
        /*0004*/ 	.word	0x00000082


	//----- nvinfo : EIATTR_KPARAM_INFO
	.align		4
.L_7:
        /*0008*/ 	.byte	0x04, 0x17
        /*000a*/ 	.short	(.L_9 - .L_8)
.L_8:
        /*000c*/ 	.word	0x00000000
        /*0010*/ 	.short	0x0003
        /*0012*/ 	.short	0x0010
        /*0014*/ 	.byte	0x00, 0xf0, 0x11, 0x00


	//----- nvinfo : EIATTR_KPARAM_INFO
	.align		4
.L_9:
        /*0018*/ 	.byte	0x04, 0x17
        /*001a*/ 	.short	(.L_11 - .L_10)
.L_10:
        /*001c*/ 	.word	0x00000000
        /*0020*/ 	.short	0x0002
        /*0022*/ 	.short	0x000c
        /*0024*/ 	.byte	0x00, 0xf0, 0x11, 0x00


	//----- nvinfo : EIATTR_KPARAM_INFO
	.align		4
.L_11:
        /*0028*/ 	.byte	0x04, 0x17
        /*002a*/ 	.short	(.L_13 - .L_12)
.L_12:
        /*002c*/ 	.word	0x00000000
        /*0030*/ 	.short	0x0001
        /*0032*/ 	.short	0x0008
        /*0034*/ 	.byte	0x00, 0xf0, 0x11, 0x00


	//----- nvinfo : EIATTR_KPARAM_INFO
	.align		4
.L_13:
        /*0038*/ 	.byte	0x04, 0x17
        /*003a*/ 	.short	(.L_15 - .L_14)
.L_14:
        /*003c*/ 	.word	0x00000000
        /*0040*/ 	.short	0x0000
        /*0042*/ 	.short	0x0000
        /*0044*/ 	.byte	0x00, 0xf5, 0x21, 0x00


	//----- nvinfo : EIATTR_SPARSE_MMA_MASK
	.align		4
.L_15:
        /*0048*/ 	.byte	0x03, 0x50
        /*004a*/ 	.short	0x0000


	//----- nvinfo : EIATTR_MAXREG_COUNT
	.align		4
        /*004c*/ 	.byte	0x03, 0x1b
        /*004e*/ 	.short	0x00ff


	//----- nvinfo : EIATTR_MERCURY_ISA_VERSION
	.align		4
        /*0050*/ 	.byte	0x03, 0x5f
        /*0052*/ 	.short	0x0101


	//----- nvinfo : EIATTR_VRC_CTA_INIT_COUNT
	.align		4
        /*0054*/ 	.byte	0x02, 0x4a
	.zero		1
	.zero		1


	//----- nvinfo : EIATTR_EXIT_INSTR_OFFSETS
	.align		4
        /*0058*/ 	.byte	0x04, 0x1c
        /*005a*/ 	.short	(.L_17 - .L_16)


	//   ....[0]....
.L_16:
        /*005c*/ 	.word	0x00000080


	//   ....[1]....
        /*0060*/ 	.word	0x00000110


	//----- nvinfo : EIATTR_CBANK_PARAM_SIZE
	.align		4
.L_17:
        /*0064*/ 	.byte	0x03, 0x19
        /*0066*/ 	.short	0x0014


	//----- nvinfo : EIATTR_PARAM_CBANK
	.align		4
        /*0068*/ 	.byte	0x04, 0x0a
        /*006a*/ 	.short	(.L_19 - .L_18)
	.align		4
.L_18:
        /*006c*/ 	.word	index@(.nv.constant0._Z16calculateFractalPhjjj)
        /*0070*/ 	.short	0x0380
        /*0072*/ 	.short	0x0014


	//----- nvinfo : EIATTR_SW_WAR
	.align		4
.L_19:
        /*0074*/ 	.byte	0x04, 0x36
        /*0076*/ 	.short	(.L_21 - .L_20)
.L_20:
        /*0078*/ 	.word	0x00000008
.L_21:


//--------------------- .nv.callgraph             --------------------------
	.section	.nv.callgraph,"",@"SHT_CUDA_CALLGRAPH"
	.align	4
	.sectionentsize	8
	.align		4
        /*0000*/ 	.word	0x00000000
	.align		4
        /*0004*/ 	.word	0xffffffff
	.align		4
        /*0008*/ 	.word	0x00000000
	.align		4
        /*000c*/ 	.word	0xfffffffe
	.align		4
        /*0010*/ 	.word	0x00000000
	.align		4
        /*0014*/ 	.word	0xfffffffd
	.align		4
        /*0018*/ 	.word	0x00000000
	.align		4
        /*001c*/ 	.word	0xfffffffc


//--------------------- .text._Z16calculateFractalPhjjj --------------------------
	.section	.text._Z16calculateFractalPhjjj,"ax",@progbits
	.align	128
        .global         _Z16calculateFractalPhjjj
        .type           _Z16calculateFractalPhjjj,@function
        .size           _Z16calculateFractalPhjjj,(.L_x_1 - _Z16calculateFractalPhjjj)
        .other          _Z16calculateFractalPhjjj,@"STO_CUDA_ENTRY STV_DEFAULT"
_Z16calculateFractalPhjjj:
.text._Z16calculateFractalPhjjj:
[----:B------:R-:W-:Y:S01]  /*0000*/  LDC R1, c[0x0][0x37c] ;  /* 0x0000df00ff017b82 */ /* 0x000fe20000000800 */
[----:B------:R-:W0:Y:S01]  /*0010*/  S2R R0, SR_TID.X ;  /* 0x0000000000007919 */ /* 0x000e220000002100 */
[----:B------:R-:W1:Y:S01]  /*0020*/  LDCU.64 UR4, c[0x0][0x388] ;  /* 0x00007100ff0477ac */ /* 0x000e620008000a00 */
[----:B------:R-:W0:Y:S01]  /*0030*/  S2R R3, SR_CTAID.X ;  /* 0x0000000000037919 */ /* 0x000e220000002500 */
[----:B------:R-:W0:Y:S01]  /*0040*/  LDCU UR6, c[0x0][0x360] ;  /* 0x00006c00ff0677ac */ /* 0x000e220008000800 */
[----:B-1----:R-:W-:Y:S01]  /*0050*/  UIMAD UR4, UR5, UR4, URZ ;  /* 0x00000004050472a4 */ /* 0x002fe2000f8e02ff */
[----:B0-----:R-:W-:-:S05]  /*0060*/  IMAD R0, R3, UR6, R0 ;  /* 0x0000000603007c24 */ /* 0x001fca000f8e0200 */
[----:B------:R-:W-:-:S13]  /*0070*/  ISETP.GE.U32.AND P0, PT, R0, UR4, PT ;  /* 0x0000000400007c0c */ /* 0x000fda000bf06070 */
[----:B------:R-:W-:Y:S05]  /*0080*/  @P0 EXIT ;  /* 0x000000000000094d */ /* 0x000fea0003800000 */
[----:B------:R-:W0:Y:S01]  /*0090*/  LDCU.64 UR6, c[0x0][0x380] ;  /* 0x00007000ff0677ac */ /* 0x000e220008000a00 */
[----:B------:R-:W-:Y:S01]  /*00a0*/  IMAD R0, R0, 0x3, RZ ;  /* 0x0000000300007824 */ /* 0x000fe200078e02ff */
[----:B------:R-:W1:Y:S04]  /*00b0*/  LDCU.64 UR4, c[0x0][0x358] ;  /* 0x00006b00ff0477ac */ /* 0x000e680008000a00 */
[----:B0-----:R-:W-:-:S04]  /*00c0*/  IADD3 R2, P0, PT, R0, UR6, RZ ;  /* 0x0000000600027c10 */ /* 0x001fc8000ff1e0ff */
[----:B------:R-:W-:-:S05]  /*00d0*/  LEA.HI.X.SX32 R3, R0, UR7, 0x1, P0 ;  /* 0x0000000700037c11 */ /* 0x000fca00080f0eff */
[----:B-1----:R-:W-:Y:S04]  /*00e0*/  STG.E.U8 desc[UR4][R2.64], RZ ;  /* 0x000000ff02007986 */ /* 0x002fe8000c101104 */
[----:B------:R-:W-:Y:S04]  /*00f0*/  STG.E.U8 desc[UR4][R2.64+0x1], RZ ;  /* 0x000001ff02007986 */ /* 0x000fe8000c101104 */
[----:B------:R-:W-:Y:S01]  /*0100*/  STG.E.U8 desc[UR4][R2.64+0x2], RZ ;  /* 0x000002ff02007986 */ /* 0x000fe2000c101104 */
[----:B------:R-:W-:Y:S05]  /*0110*/  EXIT ;  /* 0x000000000000794d */ /* 0x000fea0003800000 */
.L_x_0:
[----:B------:R-:W-:-:S00]  /*0120*/  BRA `(.L_x_0) ;  /* 0xfffffffc00fc7947 */ /* 0x000fc0000383ffff */
[----:B------:R-:W-:-:S00]  /*0130*/  NOP ;  /* 0x0000000000007918 */ /* 0x000fc00000000000 */
        /* <DEDUP_REMOVED lines=12> */
.L_x_1:


//--------------------- .nv.shared.reserved.0     --------------------------
	.section	.nv.shared.reserved.0,"aw",@nobits
	.weak		__nv_reservedSMEM_offset_0_alias
	.size		__nv_reservedSMEM_offset_0_alias, 0, 64
	.other		__nv_reservedSMEM_offset_0_alias,@"STO_CUDA_RESERVED_SHARED STV_DEFAULT"
__nv_reservedSMEM_offset_0_alias:
	.zero		0
	.zero		64


//--------------------- .nv.constant0._Z16calculateFractalPhjjj --------------------------
	.section	.nv.constant0._Z16calculateFractalPhjjj,"a",@progbits
	.sectionflags	@""
	.align	4
.nv.constant0._Z16calculateFractalPhjjj:
	.zero		916


//--------------------- SYMBOLS --------------------------

	.type		.nv.reservedSmem.offset0,@object
	.size		.nv.reservedSmem.offset0,0x4
